	.headerflags	@"EF_CUDA_TEXMODE_UNIFIED EF_CUDA_64BIT_ADDRESS EF_CUDA_ACCELERATORS EF_CUDA_SM90 EF_CUDA_VIRTUAL_SM(EF_CUDA_SM90)"
	.elftype	@"ET_EXEC"


//--------------------- .nv.info                  --------------------------
	.section	.nv.info,"",@"SHT_CUDA_INFO"
	.align	4


	//----- nvinfo : EIATTR_REGCOUNT
	.align		4
        /*0000*/ 	.byte	0x04, 0x2f
        /*0002*/ 	.short	(.L_3 - .L_2)
	.align		4
.L_2:
        /*0004*/ 	.word	index@(triton_poi_fused__native_batch_norm_legit_no_training_12)
        /*0008*/ 	.word	0x00000016


	//----- nvinfo : EIATTR_MIN_STACK_SIZE
	.align		4
.L_3:
        /*000c*/ 	.byte	0x04, 0x12
        /*000e*/ 	.short	(.L_5 - .L_4)
	.align		4
.L_4:
        /*0010*/ 	.word	index@(triton_poi_fused__native_batch_norm_legit_no_training_12)
        /*0014*/ 	.word	0x00000000


	//----- nvinfo : EIATTR_FRAME_SIZE
	.align		4
.L_5:
        /*0018*/ 	.byte	0x04, 0x11
        /*001a*/ 	.short	(.L_7 - .L_6)
	.align		4
.L_6:
        /*001c*/ 	.word	index@(triton_poi_fused__native_batch_norm_legit_no_training_12)
        /*0020*/ 	.word	0x00000000


	//----- nvinfo : EIATTR_MIN_STACK_SIZE
	.align		4
.L_7:
        /*0024*/ 	.byte	0x04, 0x12
        /*0026*/ 	.short	(.L_9 - .L_8)
	.align		4
.L_8:
        /*0028*/ 	.word	index@(triton_poi_fused__native_batch_norm_legit_no_training_12)
        /*002c*/ 	.word	0x00000000
.L_9:


//--------------------- .nv.info.triton_poi_fused__native_batch_norm_legit_no_training_12 --------------------------
	.section	.nv.info.triton_poi_fused__native_batch_norm_legit_no_training_12,"",@"SHT_CUDA_INFO"
	.sectionflags	@""
	.align	4


	//----- nvinfo : EIATTR_CUDA_API_VERSION
	.align		4
        /*0000*/ 	.byte	0x04, 0x37
        /*0002*/ 	.short	(.L_11 - .L_10)
.L_10:
        /*0004*/ 	.word	0x0000007c


	//----- nvinfo : EIATTR_KPARAM_INFO
	.align		4
.L_11:
        /*0008*/ 	.byte	0x04, 0x17
        /*000a*/ 	.short	(.L_13 - .L_12)
.L_12:
        /*000c*/ 	.word	0x00000000
        /*0010*/ 	.short	0x0006
        /*0012*/ 	.short	0x0030
        /*0014*/ 	.byte	0x00, 0xf0, 0x11, 0x00


	//----- nvinfo : EIATTR_KPARAM_INFO
	.align		4
.L_13:
        /*0018*/ 	.byte	0x04, 0x17
        /*001a*/ 	.short	(.L_15 - .L_14)
.L_14:
        /*001c*/ 	.word	0x00000000
        /*0020*/ 	.short	0x0005
        /*0022*/ 	.short	0x0028
        /*0024*/ 	.byte	0x00, 0xf4, 0x21, 0x00


	//----- nvinfo : EIATTR_KPARAM_INFO
	.align		4
.L_15:
        /*0028*/ 	.byte	0x04, 0x17
        /*002a*/ 	.short	(.L_17 - .L_16)
.L_16:
        /*002c*/ 	.word	0x00000000
        /*0030*/ 	.short	0x0004
        /*0032*/ 	.short	0x0020
        /*0034*/ 	.byte	0x00, 0xf4, 0x21, 0x00


	//----- nvinfo : EIATTR_KPARAM_INFO
	.align		4
.L_17:
        /*0038*/ 	.byte	0x04, 0x17
        /*003a*/ 	.short	(.L_19 - .L_18)
.L_18:
        /*003c*/ 	.word	0x00000000
        /*0040*/ 	.short	0x0003
        /*0042*/ 	.short	0x0018
        /*0044*/ 	.byte	0x00, 0xf4, 0x21, 0x00


	//----- nvinfo : EIATTR_KPARAM_INFO
	.align		4
.L_19:
        /*0048*/ 	.byte	0x04, 0x17
        /*004a*/ 	.short	(.L_21 - .L_20)
.L_20:
        /*004c*/ 	.word	0x00000000
        /*0050*/ 	.short	0x0002
        /*0052*/ 	.short	0x0010
        /*0054*/ 	.byte	0x00, 0xf4, 0x21, 0x00


	//----- nvinfo : EIATTR_KPARAM_INFO
	.align		4
.L_21:
        /*0058*/ 	.byte	0x04, 0x17
        /*005a*/ 	.short	(.L_23 - .L_22)
.L_22:
        /*005c*/ 	.word	0x00000000
        /*0060*/ 	.short	0x0001
        /*0062*/ 	.short	0x0008
        /*0064*/ 	.byte	0x00, 0xf4, 0x21, 0x00


	//----- nvinfo : EIATTR_KPARAM_INFO
	.align		4
.L_23:
        /*0068*/ 	.byte	0x04, 0x17
        /*006a*/ 	.short	(.L_25 - .L_24)
.L_24:
        /*006c*/ 	.word	0x00000000
        /*0070*/ 	.short	0x0000
        /*0072*/ 	.short	0x0000
        /*0074*/ 	.byte	0x00, 0xf4, 0x21, 0x00


	//----- nvinfo : EIATTR_SPARSE_MMA_MASK
	.align		4
.L_25:
        /*0078*/ 	.byte	0x03, 0x50
        /*007a*/ 	.short	0x0000


	//----- nvinfo : EIATTR_MAXREG_COUNT
	.align		4
        /*007c*/ 	.byte	0x03, 0x1b
        /*007e*/ 	.short	0x00ff


	//----- nvinfo : EIATTR_EXIT_INSTR_OFFSETS
	.align		4
        /*0080*/ 	.byte	0x04, 0x1c
        /*0082*/ 	.short	(.L_27 - .L_26)


	//   ....[0]....
.L_26:
        /*0084*/ 	.word	0x000003d0


	//   ....[1]....
        /*0088*/ 	.word	0x000003f0


	//----- nvinfo : EIATTR_REQNTID
	.align		4
.L_27:
        /*008c*/ 	.byte	0x04, 0x10
        /*008e*/ 	.short	(.L_29 - .L_28)
.L_28:
        /*0090*/ 	.word	0x00000080
        /*0094*/ 	.word	0x00000001
        /*0098*/ 	.word	0x00000001


	//----- nvinfo : EIATTR_CBANK_PARAM_SIZE
	.align		4
.L_29:
        /*009c*/ 	.byte	0x03, 0x19
        /*009e*/ 	.short	0x0034


	//----- nvinfo : EIATTR_PARAM_CBANK
	.align		4
        /*00a0*/ 	.byte	0x04, 0x0a
        /*00a2*/ 	.short	(.L_31 - .L_30)
	.align		4
.L_30:
        /*00a4*/ 	.word	index@(.nv.constant0.triton_poi_fused__native_batch_norm_legit_no_training_12)
        /*00a8*/ 	.short	0x0210
        /*00aa*/ 	.short	0x0034


	//----- nvinfo : EIATTR_SW_WAR
	.align		4
.L_31:
        /*00ac*/ 	.byte	0x04, 0x36
        /*00ae*/ 	.short	(.L_33 - .L_32)
.L_32:
        /*00b0*/ 	.word	0x00000008
.L_33:


//--------------------- .nv.callgraph             --------------------------
	.section	.nv.callgraph,"",@"SHT_CUDA_CALLGRAPH"
	.align	4
	.sectionentsize	8
	.align		4
        /*0000*/ 	.word	0x00000000
	.align		4
        /*0004*/ 	.word	0xffffffff
	.align		4
        /*0008*/ 	.word	0x00000000
	.align		4
        /*000c*/ 	.word	0xfffffffe
	.align		4
        /*0010*/ 	.word	0x00000000
	.align		4
        /*0014*/ 	.word	0xfffffffd
	.align		4
        /*0018*/ 	.word	0x00000000
	.align		4
        /*001c*/ 	.word	0xfffffffc


//--------------------- .nv.constant4             --------------------------
	.section	.nv.constant4,"a",@progbits
	.align	8
	.align		8
.nv.constant4:
        /*0000*/ 	.dword	_$_str
	.align		8
        /*0008*/ 	.dword	_$_str_$_2


//--------------------- .text.triton_poi_fused__native_batch_norm_legit_no_training_12 --------------------------
	.section	.text.triton_poi_fused__native_batch_norm_legit_no_training_12,"ax",@progbits
	.align	128
        .global         triton_poi_fused__native_batch_norm_legit_no_training_12
        .type           triton_poi_fused__native_batch_norm_legit_no_training_12,@function
        .size           triton_poi_fused__native_batch_norm_legit_no_training_12,(.L_x_1 - triton_poi_fused__native_batch_norm_legit_no_training_12)
        .other          triton_poi_fused__native_batch_norm_legit_no_training_12,@"STO_CUDA_ENTRY STV_DEFAULT"
triton_poi_fused__native_batch_norm_legit_no_training_12:
.text.triton_poi_fused__native_batch_norm_legit_no_training_12:
[----:B------:R-:W0:Y:S01]  /*0000*/  LDC R1, c[0x0][0x28] ;  /* 0x00000a00ff017b82 */ /* 0x000e220000000800 */
[----:B------:R-:W1:Y:S07]  /*0010*/  S2R R0, SR_TID.X ;  /* 0x0000000000007919 */ /* 0x000e6e0000002100 */
[----:B------:R-:W2:Y:S01]  /*0020*/  LDC.64 R8, c[0x0][0x220] ;  /* 0x00008800ff087b82 */ /* 0x000ea20000000a00 */
[----:B------:R-:W-:Y:S01]  /*0030*/  ULDC.64 UR4, c[0x0][0x208] ;  /* 0x0000820000047ab9 */ /* 0x000fe20000000a00 */
[----:B------:R-:W3:Y:S06]  /*0040*/  S2R R3, SR_CTAID.X ;  /* 0x0000000000037919 */ /* 0x000eec0000002500 */
[----:B------:R-:W4:Y:S08]  /*0050*/  LDC.64 R12, c[0x0][0x210] ;  /* 0x00008400ff0c7b82 */ /* 0x000f300000000a00 */
[----:B------:R-:W5:Y:S08]  /*0060*/  LDC.64 R14, c[0x0][0x218] ;  /* 0x00008600ff0e7b82 */ /* 0x000f700000000a00 */
[----:B------:R-:W5:Y:S01]  /*0070*/  LDC.64 R16, c[0x0][0x228] ;  /* 0x00008a00ff107b82 */ /* 0x000f620000000a00 */
[----:B-1----:R-:W-:-:S07]  /*0080*/  SHF.L.U32 R0, R0, 0x1, RZ ;  /* 0x0000000100007819 */ /* 0x002fce00000006ff */
[----:B------:R-:W1:Y:S01]  /*0090*/  LDC.64 R18, c[0x0][0x230] ;  /* 0x00008c00ff127b82 */ /* 0x000e620000000a00 */
[----:B------:R-:W-:-:S04]  /*00a0*/  LOP3.LUT R0, R0, 0xfe, RZ, 0xc0, !PT ;  /* 0x000000fe00007812 */ /* 0x000fc800078ec0ff */
[----:B---3--:R-:W-:-:S04]  /*00b0*/  LEA R0, R3, R0, 0x8 ;  /* 0x0000000003007211 */ /* 0x008fc800078e40ff */
[C---:B------:R-:W-:Y:S01]  /*00c0*/  ISETP.GE.AND P4, PT, R0.reuse, 0x600, PT ;  /* 0x000006000000780c */ /* 0x040fe20003f86270 */
[----:B------:R-:W-:-:S05]  /*00d0*/  IMAD.HI R2, R0, 0x2aaaaaab, RZ ;  /* 0x2aaaaaab00027827 */ /* 0x000fca00078e02ff */
[----:B------:R-:W-:-:S04]  /*00e0*/  SHF.R.U32.HI R3, RZ, 0x1f, R2 ;  /* 0x0000001fff037819 */ /* 0x000fc80000011602 */
[----:B------:R-:W-:-:S05]  /*00f0*/  LEA.HI R3, R2, R3, RZ, 0x1a ;  /* 0x0000000302037211 */ /* 0x000fca00078fd0ff */
[----:B------:R-:W-:Y:S01]  /*0100*/  IMAD R11, R3, -0x180, R0 ;  /* 0xfffffe80030b7824 */ /* 0x000fe200078e0200 */
[----:B------:R-:W-:-:S03]  /*0110*/  CS2R R2, SRZ ;  /* 0x0000000000027805 */ /* 0x000fc6000001ff00 */
[----:B--2---:R-:W-:-:S05]  /*0120*/  IMAD.WIDE R8, R11, 0x4, R8 ;  /* 0x000000040b087825 */ /* 0x004fca00078e0208 */
[----:B------:R2:W3:Y:S01]  /*0130*/  @!P4 LDG.E.EL.64 R2, desc[UR4][R8.64] ;  /* 0x000000040802c981 */ /* 0x0004e2000c2e1b00 */
[----:B------:R-:W-:Y:S02]  /*0140*/  CS2R R4, SRZ ;  /* 0x0000000000047805 */ /* 0x000fe4000001ff00 */
[----:B------:R-:W-:Y:S01]  /*0150*/  CS2R R6, SRZ ;  /* 0x0000000000067805 */ /* 0x000fe2000001ff00 */
[----:B----4-:R-:W-:-:S04]  /*0160*/  IMAD.WIDE R12, R0, 0x4, R12 ;  /* 0x00000004000c7825 */ /* 0x010fc800078e020c */
[C---:B-----5:R-:W-:Y:S01]  /*0170*/  IMAD.WIDE R14, R11.reuse, 0x4, R14 ;  /* 0x000000040b0e7825 */ /* 0x060fe200078e020e */
[----:B------:R-:W4:Y:S04]  /*0180*/  @!P4 LDG.E.64 R4, desc[UR4][R12.64] ;  /* 0x000000040c04c981 */ /* 0x000f28000c1e1b00 */
[----:B------:R5:W4:Y:S01]  /*0190*/  @!P4 LDG.E.EL.64 R6, desc[UR4][R14.64] ;  /* 0x000000040e06c981 */ /* 0x000b22000c2e1b00 */
[----:B0-----:R-:W-:Y:S01]  /*01a0*/  IMAD.WIDE R16, R11, 0x4, R16 ;  /* 0x000000040b107825 */ /* 0x001fe200078e0210 */
[----:B--2---:R-:W-:-:S03]  /*01b0*/  CS2R R8, SRZ ;  /* 0x0000000000087805 */ /* 0x004fc6000001ff00 */
[----:B-1----:R-:W-:Y:S01]  /*01c0*/  IMAD.WIDE R18, R11, 0x4, R18 ;  /* 0x000000040b127825 */ /* 0x002fe200078e0212 */
[----:B------:R-:W-:-:S04]  /*01d0*/  CS2R R10, SRZ ;  /* 0x00000000000a7805 */ /* 0x000fc8000001ff00 */
[----:B------:R-:W2:Y:S04]  /*01e0*/  @!P4 LDG.E.EL.64 R8, desc[UR4][R18.64] ;  /* 0x000000041208c981 */ /* 0x000ea8000c2e1b00 */
[----:B------:R-:W2:Y:S01]  /*01f0*/  @!P4 LDG.E.EL.64 R10, desc[UR4][R16.64] ;  /* 0x00000004100ac981 */ /* 0x000ea2000c2e1b00 */
[----:B-----5:R-:W-:Y:S01]  /*0200*/  HFMA2.MMA R15, -RZ, RZ, 1.625, 0 ;  /* 0x3e800000ff0f7435 */ /* 0x020fe200000001ff */
[----:B---3--:R-:W-:Y:S01]  /*0210*/  FADD R2, R2, 9.9999997473787516356e-06 ;  /* 0x3727c5ac02027421 */ /* 0x008fe20000000000 */
[----:B------:R-:W-:-:S03]  /*0220*/  FADD R12, R3, 9.9999997473787516356e-06 ;  /* 0x3727c5ac030c7421 */ /* 0x000fc60000000000 */
[----:B------:R0:W1:Y:S08]  /*0230*/  MUFU.SQRT R13, R2 ;  /* 0x00000002000d7308 */ /* 0x0000700000002000 */
[----:B------:R-:W3:Y:S01]  /*0240*/  MUFU.SQRT R14, R12 ;  /* 0x0000000c000e7308 */ /* 0x000ee20000002000 */
[----:B0-----:R-:W0:Y:S01]  /*0250*/  LDC.64 R2, c[0x0][0x238] ;  /* 0x00008e00ff027b82 */ /* 0x001e220000000a00 */
[----:B-1----:R-:W-:-:S02]  /*0260*/  FSETP.GT.AND P0, PT, R13, 8.50705917302346158658e+37, PT ;  /* 0x7e8000000d00780b */ /* 0x002fc40003f04000 */
[----:B------:R-:W-:Y:S02]  /*0270*/  FSETP.GEU.AND P2, PT, R13, 1.175494350822287508e-38, PT ;  /* 0x008000000d00780b */ /* 0x000fe40003f4e000 */
[C---:B---3--:R-:W-:Y:S02]  /*0280*/  FSETP.GT.AND P1, PT, R14.reuse, 8.50705917302346158658e+37, PT ;  /* 0x7e8000000e00780b */ /* 0x048fe40003f24000 */
[----:B------:R-:W-:-:S07]  /*0290*/  FSETP.GEU.AND P3, PT, R14, 1.175494350822287508e-38, PT ;  /* 0x008000000e00780b */ /* 0x000fce0003f6e000 */
[----:B------:R-:W-:-:S04]  /*02a0*/  @P0 FMUL R13, R13, 0.25 ;  /* 0x3e8000000d0d0820 */ /* 0x000fc80000400000 */
[----:B------:R-:W-:Y:S01]  /*02b0*/  @!P2 FMUL R13, R13, 16777216 ;  /* 0x4b8000000d0da820 */ /* 0x000fe20000400000 */
[----:B------:R-:W-:-:S04]  /*02c0*/  @P1 FMUL R14, R14, 0.25 ;  /* 0x3e8000000e0e1820 */ /* 0x000fc80000400000 */
[----:B------:R-:W-:Y:S01]  /*02d0*/  @!P3 FMUL R14, R14, 16777216 ;  /* 0x4b8000000e0eb820 */ /* 0x000fe20000400000 */
[----:B------:R-:W1:Y:S01]  /*02e0*/  MUFU.RCP R13, R13 ;  /* 0x0000000d000d7308 */ /* 0x000e620000001000 */
[----:B------:R-:W-:-:S07]  /*02f0*/  FSEL R12, R15, 1, P0 ;  /* 0x3f8000000f0c7808 */ /* 0x000fce0000000000 */
[----:B------:R-:W3:Y:S01]  /*0300*/  MUFU.RCP R14, R14 ;  /* 0x0000000e000e7308 */ /* 0x000ee20000001000 */
[----:B------:R-:W-:Y:S01]  /*0310*/  FSEL R15, R15, 1, P1 ;  /* 0x3f8000000f0f7808 */ /* 0x000fe20000800000 */
[----:B------:R-:W-:Y:S01]  /*0320*/  @!P2 FMUL R12, R12, 16777216 ;  /* 0x4b8000000c0ca820 */ /* 0x000fe20000400000 */
[----:B----4-:R-:W-:-:S03]  /*0330*/  FADD R4, -R6, R4 ;  /* 0x0000000406047221 */ /* 0x010fc60000000100 */
[----:B------:R-:W-:Y:S01]  /*0340*/  @!P3 FMUL R15, R15, 16777216 ;  /* 0x4b8000000f0fb820 */ /* 0x000fe20000400000 */
[----:B------:R-:W-:Y:S01]  /*0350*/  FADD R5, -R7, R5 ;  /* 0x0000000507057221 */ /* 0x000fe20000000100 */
[----:B-1----:R-:W-:Y:S02]  /*0360*/  FMUL R13, R13, R12 ;  /* 0x0000000c0d0d7220 */ /* 0x002fe40000400000 */
[----:B---3--:R-:W-:Y:S02]  /*0370*/  FMUL R6, R14, R15 ;  /* 0x0000000f0e067220 */ /* 0x008fe40000400000 */
[----:B------:R-:W-:Y:S02]  /*0380*/  FMUL R13, R4, R13 ;  /* 0x0000000d040d7220 */ /* 0x000fe40000400000 */
[----:B------:R-:W-:Y:S01]  /*0390*/  FMUL R6, R5, R6 ;  /* 0x0000000605067220 */ /* 0x000fe20000400000 */
[----:B0-----:R-:W-:-:S04]  /*03a0*/  IMAD.WIDE R2, R0, 0x4, R2 ;  /* 0x0000000400027825 */ /* 0x001fc800078e0202 */
[----:B--2---:R-:W-:Y:S01]  /*03b0*/  FFMA R8, R13, R10, R8 ;  /* 0x0000000a0d087223 */ /* 0x004fe20000000008 */
[----:B------:R-:W-:Y:S01]  /*03c0*/  FFMA R9, R6, R11, R9 ;  /* 0x0000000b06097223 */ /* 0x000fe20000000009 */
[----:B------:R-:W-:Y:S06]  /*03d0*/  @P4 EXIT ;  /* 0x000000000000494d */ /* 0x000fec0003800000 */
[----:B------:R-:W-:Y:S01]  /*03e0*/  STG.E.64 desc[UR4][R2.64], R8 ;  /* 0x0000000802007986 */ /* 0x000fe2000c101b04 */
[----:B------:R-:W-:Y:S05]  /*03f0*/  EXIT ;  /* 0x000000000000794d */ /* 0x000fea0003800000 */
.L_x_0:
[----:B------:R-:W-:-:S00]  /*0400*/  BRA `(.L_x_0) ;  /* 0xfffffffc00fc7947 */ /* 0x000fc0000383ffff */
[----:B------:R-:W-:-:S00]  /*0410*/  NOP ;  /* 0x0000000000007918 */ /* 0x000fc00000000000 */
        /* <DEDUP_REMOVED lines=14> */
.L_x_1:


//--------------------- .nv.global.init           --------------------------
	.section	.nv.global.init,"aw",@progbits
.nv.global.init:
	.type		_$_str,@object
	.size		_$_str,(_$_str_$_2 - _$_str)
_$_str:
        /*0000*/ 	.byte	0x5f, 0x5f, 0x43, 0x55, 0x44, 0x41, 0x5f, 0x46, 0x54, 0x5a, 0x00
	.type		_$_str_$_2,@object
	.size		_$_str_$_2,(.L_1 - _$_str_$_2)
_$_str_$_2:
        /*000b*/ 	.byte	0x5f, 0x5f, 0x43, 0x55, 0x44, 0x41, 0x5f, 0x50, 0x52, 0x45, 0x43, 0x5f, 0x53, 0x51, 0x52, 0x54
        /*001b*/ 	.byte	0x00
.L_1:


//--------------------- .nv.constant0.triton_poi_fused__native_batch_norm_legit_no_training_12 --------------------------
	.section	.nv.constant0.triton_poi_fused__native_batch_norm_legit_no_training_12,"a",@progbits
	.sectionflags	@""
	.align	4
.nv.constant0.triton_poi_fused__native_batch_norm_legit_no_training_12:
	.zero		580
